//
// Generated by NVIDIA NVVM Compiler
//
// Compiler Build ID: CL-36424714
// Cuda compilation tools, release 13.0, V13.0.88
// Based on NVVM 20.0.0
//

.version 9.0
.target sm_100
.address_size 64

	// .globl	_Z7reduce0PfS_
.extern .func  (.param .b32 func_retval0) vprintf
(
	.param .b64 vprintf_param_0,
	.param .b64 vprintf_param_1
)
;
// _ZZ7reduce0PfS_E10shared_vec has been demoted
.global .align 1 .b8 $str[82] = {116, 104, 114, 101, 97, 100, 73, 100, 120, 46, 120, 58, 37, 100, 32, 61, 32, 105, 100, 58, 37, 100, 32, 59, 32, 98, 108, 111, 99, 107, 68, 105, 109, 46, 120, 58, 37, 100, 32, 42, 32, 98, 108, 111, 99, 107, 73, 100, 120, 46, 120, 58, 37, 100, 32, 43, 32, 116, 104, 114, 101, 97, 100, 73, 100, 120, 46, 120, 58, 37, 100, 32, 61, 32, 116, 105, 100, 58, 37, 100, 10};
.global .align 1 .b8 $str$1[23] = {91, 108, 97, 115, 116, 93, 32, 105, 100, 58, 37, 100, 32, 59, 32, 116, 105, 100, 58, 37, 100, 10};

.visible .entry _Z7reduce0PfS_(
	.param .u64 .ptr .align 1 _Z7reduce0PfS__param_0,
	.param .u64 .ptr .align 1 _Z7reduce0PfS__param_1
)
{
	.local .align 8 .b8 	__local_depot0[24];
	.reg .b64 	%SP;
	.reg .b64 	%SPL;
	.reg .pred 	%p<5>;
	.reg .b32 	%r<25>;
	.reg .b32 	%f<6>;
	.reg .b64 	%rd<16>;
	// demoted variable
	.shared .align 4 .b8 _ZZ7reduce0PfS_E10shared_vec[1024];
	mov.u64 	%SPL, __local_depot0;
	cvta.local.u64 	%SP, %SPL;
	ld.param.u64 	%rd3, [_Z7reduce0PfS__param_0];
	ld.param.u64 	%rd2, [_Z7reduce0PfS__param_1];
	cvta.to.global.u64 	%rd4, %rd3;
	add.u64 	%rd5, %SP, 0;
	add.u64 	%rd1, %SPL, 0;
	mov.u32 	%r1, %tid.x;
	mov.u32 	%r2, %ntid.x;
	mov.u32 	%r11, %ctaid.x;
	mad.lo.s32 	%r7, %r2, %r11, %r1;
	st.local.v2.u32 	[%rd1], {%r1, %r1};
	st.local.v2.u32 	[%rd1+8], {%r2, %r11};
	st.local.v2.u32 	[%rd1+16], {%r1, %r7};
	mov.u64 	%rd6, $str;
	cvta.global.u64 	%rd7, %rd6;
	{ // callseq 0, 0
	.param .b64 param0;
	st.param.b64 	[param0], %rd7;
	.param .b64 param1;
	st.param.b64 	[param1], %rd5;
	.param .b32 retval0;
	call.uni (retval0), 
	vprintf, 
	(
	param0, 
	param1
	);
	ld.param.b32 	%r12, [retval0];
	} // callseq 0
	mul.wide.s32 	%rd8, %r7, 4;
	add.s64 	%rd9, %rd4, %rd8;
	ld.global.f32 	%f1, [%rd9];
	shl.b32 	%r14, %r1, 2;
	mov.u32 	%r15, _ZZ7reduce0PfS_E10shared_vec;
	add.s32 	%r8, %r15, %r14;
	st.shared.f32 	[%r8], %f1;
	bar.sync 	0;
	setp.lt.u32 	%p1, %r2, 2;
	@%p1 bra 	$L__BB0_5;
	mov.b32 	%r24, 1;
$L__BB0_2:
	add.s32 	%r17, %r24, -1;
	and.b32  	%r18, %r17, %r1;
	setp.ne.s32 	%p2, %r18, 0;
	@%p2 bra 	$L__BB0_4;
	ld.shared.f32 	%f2, [%r8];
	shl.b32 	%r19, %r24, 2;
	add.s32 	%r20, %r8, %r19;
	ld.shared.f32 	%f3, [%r20];
	add.f32 	%f4, %f2, %f3;
	st.shared.f32 	[%r8], %f4;
$L__BB0_4:
	bar.sync 	0;
	shl.b32 	%r24, %r24, 1;
	setp.lt.u32 	%p3, %r24, %r2;
	@%p3 bra 	$L__BB0_2;
$L__BB0_5:
	rem.u32 	%r21, %r7, %r2;
	setp.ne.s32 	%p4, %r21, 0;
	@%p4 bra 	$L__BB0_7;
	st.local.v2.u32 	[%rd1], {%r1, %r7};
	mov.u64 	%rd10, $str$1;
	cvta.global.u64 	%rd11, %rd10;
	{ // callseq 1, 0
	.param .b64 param0;
	st.param.b64 	[param0], %rd11;
	.param .b64 param1;
	st.param.b64 	[param1], %rd5;
	.param .b32 retval0;
	call.uni (retval0), 
	vprintf, 
	(
	param0, 
	param1
	);
	ld.param.b32 	%r22, [retval0];
	} // callseq 1
	ld.shared.f32 	%f5, [%r8];
	cvta.to.global.u64 	%rd13, %rd2;
	mul.wide.u32 	%rd14, %r1, 4;
	add.s64 	%rd15, %rd13, %rd14;
	st.global.f32 	[%rd15], %f5;
$L__BB0_7:
	ret;

}


// ===== COMPILED SASS (sm_100) =====

	.target	sm_100

	.elftype	@"ET_EXEC"


//--------------------- .note.nv.tkinfo           --------------------------
	.section	.note.nv.tkinfo,"",@"SHT_NOTE"
	.sectionflags	@"SHF_NOTE_NV_TKINFO"
	.tkinfo
        /*0018*/ 	.word	0x00000002
        /*0030*/ 	.string	""
        /*0030*/ 	.string	"ptxas"
        /*0030*/ 	.string	"Cuda compilation tools, release 13.0, V13.0.88"
        /*0030*/ 	.string	"Build cuda_13.0.r13.0/compiler.36424714_0"
        /*0030*/ 	.string	"-arch sm_100 -m 64 "



//--------------------- .note.nv.cuinfo           --------------------------
	.section	.note.nv.cuinfo,"",@"SHT_NOTE"
	.sectionflags	@"SHF_NOTE_NV_CUINFO"
        /*0018*/ 	.short	0x0002
        /*001a*/ 	.short	0x0064
        /*001c*/ 	.short	0x0082
	.zero		2


//--------------------- .nv.info                  --------------------------
	.section	.nv.info,"",@"SHT_CUDA_INFO"
	.align	4


	//----- nvinfo : EIATTR_REGCOUNT
	.align		4
        /*0000*/ 	.byte	0x04, 0x2f
        /*0002*/ 	.short	(.L_3 - .L_2)
	.align		4
.L_2:
        /*0004*/ 	.word	index@(_Z7reduce0PfS_)
        /*0008*/ 	.word	0x0000001a


	//----- nvinfo : EIATTR_FRAME_SIZE
	.align		4
.L_3:
        /*000c*/ 	.byte	0x04, 0x11
        /*000e*/ 	.short	(.L_5 - .L_4)
	.align		4
.L_4:
        /*0010*/ 	.word	index@(_Z7reduce0PfS_)
        /*0014*/ 	.word	0x00000018


	//----- nvinfo : EIATTR_MIN_STACK_SIZE
	.align		4
.L_5:
        /*0018*/ 	.byte	0x04, 0x12
        /*001a*/ 	.short	(.L_7 - .L_6)
	.align		4
.L_6:
        /*001c*/ 	.word	index@(_Z7reduce0PfS_)
        /*0020*/ 	.word	0x00000018
.L_7:


//--------------------- .nv.compat                --------------------------
	.section	.nv.compat,"",@"SHT_CUDA_COMPAT_INFO"
	.align	4
        /*0000*/ 	.byte	0x02, 0x09, 0x00, 0x00, 0x02, 0x02, 0x01, 0x00, 0x02, 0x05, 0x05, 0x00, 0x03, 0x07, 0x01, 0x01
        /*0010*/ 	.byte	0x02, 0x03, 0x00, 0x00, 0x02, 0x06, 0x01, 0x00, 0x04, 0x0b, 0x08, 0x00, 0x09, 0x00, 0x00, 0x00
        /*0020*/ 	.byte	0x00, 0x00, 0x00, 0x00


//--------------------- .nv.info._Z7reduce0PfS_   --------------------------
	.section	.nv.info._Z7reduce0PfS_,"",@"SHT_CUDA_INFO"
	.sectionflags	@""
	.align	4


	//----- nvinfo : EIATTR_CUDA_API_VERSION
	.align		4
        /*0000*/ 	.byte	0x04, 0x37
        /*0002*/ 	.short	(.L_9 - .L_8)
.L_8:
        /*0004*/ 	.word	0x00000082


	//----- nvinfo : EIATTR_KPARAM_INFO
	.align		4
.L_9:
        /*0008*/ 	.byte	0x04, 0x17
        /*000a*/ 	.short	(.L_11 - .L_10)
.L_10:
        /*000c*/ 	.word	0x00000000
        /*0010*/ 	.short	0x0001
        /*0012*/ 	.short	0x0008
        /*0014*/ 	.byte	0x00, 0xf5, 0x21, 0x00


	//----- nvinfo : EIATTR_KPARAM_INFO
	.align		4
.L_11:
        /*0018*/ 	.byte	0x04, 0x17
        /*001a*/ 	.short	(.L_13 - .L_12)
.L_12:
        /*001c*/ 	.word	0x00000000
        /*0020*/ 	.short	0x0000
        /*0022*/ 	.short	0x0000
        /*0024*/ 	.byte	0x00, 0xf5, 0x21, 0x00


	//----- nvinfo : EIATTR_SPARSE_MMA_MASK
	.align		4
.L_13:
        /*0028*/ 	.byte	0x03, 0x50
        /*002a*/ 	.short	0x0000


	//----- nvinfo : EIATTR_MAXREG_COUNT
	.align		4
        /*002c*/ 	.byte	0x03, 0x1b
        /*002e*/ 	.short	0x00ff


	//----- nvinfo : EIATTR_NUM_BARRIERS
	.align		4
        /*0030*/ 	.byte	0x02, 0x4c
        /*0032*/ 	.byte	0x01
	.zero		1


	//----- nvinfo : EIATTR_EXTERNS
	.align		4
        /*0034*/ 	.byte	0x04, 0x0f
        /*0036*/ 	.short	(.L_15 - .L_14)


	//   ....[0]....
	.align		4
.L_14:
        /*0038*/ 	.word	index@(vprintf)


	//----- nvinfo : EIATTR_MERCURY_ISA_VERSION
	.align		4
.L_15:
        /*003c*/ 	.byte	0x03, 0x5f
        /*003e*/ 	.short	0x0101


	//----- nvinfo : EIATTR_VRC_CTA_INIT_COUNT
	.align		4
        /*0040*/ 	.byte	0x02, 0x4a
	.zero		1
	.zero		1


	//----- nvinfo : EIATTR_SYSCALL_OFFSETS
	.align		4
        /*0044*/ 	.byte	0x04, 0x46
        /*0046*/ 	.short	(.L_17 - .L_16)


	//   ....[0]....
.L_16:
        /*0048*/ 	.word	0x00000180


	//   ....[1]....
        /*004c*/ 	.word	0x000004e0


	//----- nvinfo : EIATTR_EXIT_INSTR_OFFSETS
	.align		4
.L_17:
        /*0050*/ 	.byte	0x04, 0x1c
        /*0052*/ 	.short	(.L_19 - .L_18)


	//   ....[0]....
.L_18:
        /*0054*/ 	.word	0x00000430


	//   ....[1]....
        /*0058*/ 	.word	0x00000530


	//----- nvinfo : EIATTR_CRS_STACK_SIZE
	.align		4
.L_19:
        /*005c*/ 	.byte	0x04, 0x1e
        /*005e*/ 	.short	(.L_21 - .L_20)
.L_20:
        /*0060*/ 	.word	0x00000000


	//----- nvinfo : EIATTR_CBANK_PARAM_SIZE
	.align		4
.L_21:
        /*0064*/ 	.byte	0x03, 0x19
        /*0066*/ 	.short	0x0010


	//----- nvinfo : EIATTR_PARAM_CBANK
	.align		4
        /*0068*/ 	.byte	0x04, 0x0a
        /*006a*/ 	.short	(.L_23 - .L_22)
	.align		4
.L_22:
        /*006c*/ 	.word	index@(.nv.constant0._Z7reduce0PfS_)
        /*0070*/ 	.short	0x0380
        /*0072*/ 	.short	0x0010


	//----- nvinfo : EIATTR_SW_WAR
	.align		4
.L_23:
        /*0074*/ 	.byte	0x04, 0x36
        /*0076*/ 	.short	(.L_25 - .L_24)
.L_24:
        /*0078*/ 	.word	0x00000008
.L_25:


//--------------------- .nv.callgraph             --------------------------
	.section	.nv.callgraph,"",@"SHT_CUDA_CALLGRAPH"
	.align	4
	.sectionentsize	8
	.align		4
        /*0000*/ 	.word	0x00000000
	.align		4
        /*0004*/ 	.word	0xffffffff
	.align		4
        /*0008*/ 	.word	index@(_Z7reduce0PfS_)
	.align		4
        /*000c*/ 	.word	index@(vprintf)
	.align		4
        /*0010*/ 	.word	0x00000000
	.align		4
        /*0014*/ 	.word	0xfffffffe
	.align		4
        /*0018*/ 	.word	0x00000000
	.align		4
        /*001c*/ 	.word	0xfffffffd
	.align		4
        /*0020*/ 	.word	0x00000000
	.align		4
        /*0024*/ 	.word	0xfffffffc


//--------------------- .nv.constant4             --------------------------
	.section	.nv.constant4,"a",@progbits
	.align	8
	.align		8
.nv.constant4:
        /*0000*/ 	.dword	vprintf
	.align		8
        /*0008*/ 	.dword	$str
	.align		8
        /*0010*/ 	.dword	$str$1


//--------------------- .text._Z7reduce0PfS_      --------------------------
	.section	.text._Z7reduce0PfS_,"ax",@progbits
	.align	128
        .global         _Z7reduce0PfS_
        .type           _Z7reduce0PfS_,@function
        .size           _Z7reduce0PfS_,(.L_x_5 - _Z7reduce0PfS_)
        .other          _Z7reduce0PfS_,@"STO_CUDA_ENTRY STV_DEFAULT"
_Z7reduce0PfS_:
.text._Z7reduce0PfS_:
[----:B------:R-:W0:Y:S01]  /*0000*/  LDC R1, c[0x0][0x37c] ;  /* 0x0000df00ff017b82 */ /* 0x000e220000000800 */
[----:B------:R-:W1:Y:S01]  /*0010*/  S2R R2, SR_TID.X ;  /* 0x0000000000027919 */ /* 0x000e620000002100 */
[----:B------:R-:W2:Y:S06]  /*0020*/  LDCU UR5, c[0x0][0x2fc] ;  /* 0x00005f80ff0577ac */ /* 0x000eac0008000800 */
[----:B------:R-:W3:Y:S01]  /*0030*/  LDC R18, c[0x0][0x360] ;  /* 0x0000d800ff127b82 */ /* 0x000ee20000000800 */
[----:B0-----:R-:W-:Y:S01]  /*0040*/  VIADD R1, R1, 0xffffffe8 ;  /* 0xffffffe801017836 */ /* 0x001fe20000000000 */
[----:B------:R-:W3:Y:S01]  /*0050*/  S2R R19, SR_CTAID.X ;  /* 0x0000000000137919 */ /* 0x000ee20000002500 */
[----:B------:R-:W0:Y:S01]  /*0060*/  LDCU UR4, c[0x0][0x2f8] ;  /* 0x00005f00ff0477ac */ /* 0x000e220008000800 */
[----:B------:R-:W-:Y:S01]  /*0070*/  MOV R0, 0x0 ;  /* 0x0000000000007802 */ /* 0x000fe20000000f00 */
[----:B------:R-:W4:Y:S03]  /*0080*/  LDCU.64 UR6, c[0x4][0x8] ;  /* 0x01000100ff0677ac */ /* 0x000f260008000a00 */
[----:B------:R0:W3:Y:S01]  /*0090*/  LDC.64 R8, c[0x4][R0] ;  /* 0x0100000000087b82 */ /* 0x0000e20000000a00 */
[----:B------:R-:W1:Y:S01]  /*00a0*/  LDCU.64 UR36, c[0x0][0x358] ;  /* 0x00006b00ff2477ac */ /* 0x000e620008000a00 */
[----:B0-----:R-:W-:Y:S01]  /*00b0*/  IADD3 R22, P0, PT, R1, UR4, RZ ;  /* 0x0000000401167c10 */ /* 0x001fe2000ff1e0ff */
[----:B----4-:R-:W-:Y:S01]  /*00c0*/  IMAD.U32 R4, RZ, RZ, UR6 ;  /* 0x00000006ff047e24 */ /* 0x010fe2000f8e00ff */
[----:B------:R-:W-:-:S03]  /*00d0*/  MOV R5, UR7 ;  /* 0x0000000700057c02 */ /* 0x000fc60008000f00 */
[----:B--2---:R-:W-:Y:S02]  /*00e0*/  IMAD.X R23, RZ, RZ, UR5, P0 ;  /* 0x00000005ff177e24 */ /* 0x004fe400080e06ff */
[----:B------:R-:W-:Y:S01]  /*00f0*/  IMAD.MOV.U32 R6, RZ, RZ, R22 ;  /* 0x000000ffff067224 */ /* 0x000fe200078e0016 */
[----:B-1----:R-:W-:Y:S01]  /*0100*/  MOV R16, R2 ;  /* 0x0000000200107202 */ /* 0x002fe20000000f00 */
[--C-:B------:R-:W-:Y:S02]  /*0110*/  IMAD.MOV.U32 R3, RZ, RZ, R2.reuse ;  /* 0x000000ffff037224 */ /* 0x100fe400078e0002 */
[----:B------:R-:W-:Y:S01]  /*0120*/  IMAD.MOV.U32 R7, RZ, RZ, R23 ;  /* 0x000000ffff077224 */ /* 0x000fe200078e0017 */
[----:B---3--:R0:W-:Y:S01]  /*0130*/  STL.64 [R1+0x8], R18 ;  /* 0x0000081201007387 */ /* 0x0081e20000100a00 */
[----:B------:R-:W-:-:S03]  /*0140*/  IMAD R17, R18, R19, R2 ;  /* 0x0000001312117224 */ /* 0x000fc600078e0202 */
[----:B------:R0:W-:Y:S04]  /*0150*/  STL.64 [R1], R2 ;  /* 0x0000000201007387 */ /* 0x0001e80000100a00 */
[----:B------:R0:W-:Y:S02]  /*0160*/  STL.64 [R1+0x10], R16 ;  /* 0x0000101001007387 */ /* 0x0001e40000100a00 */
[----:B------:R-:W-:-:S07]  /*0170*/  LEPC R20, `(.L_x_0) ;  /* 0x000000001014794e */ /* 0x000fce0000000000 */
[----:B0-----:R-:W-:Y:S05]  /*0180*/  CALL.ABS.NOINC R8 ;  /* 0x0000000008007343 */ /* 0x001fea0003c00000 */
.L_x_0:
[----:B------:R-:W0:Y:S02]  /*0190*/  LDC.64 R4, c[0x0][0x380] ;  /* 0x0000e000ff047b82 */ /* 0x000e240000000a00 */
[----:B0-----:R-:W-:-:S06]  /*01a0*/  IMAD.WIDE R4, R17, 0x4, R4 ;  /* 0x0000000411047825 */ /* 0x001fcc00078e0204 */
[----:B------:R-:W2:Y:S01]  /*01b0*/  LDG.E R4, desc[UR36][R4.64] ;  /* 0x0000002404047981 */ /* 0x000ea2000c1e1900 */
[----:B------:R-:W0:Y:S01]  /*01c0*/  I2F.U32.RP R0, R18 ;  /* 0x0000001200007306 */ /* 0x000e220000209000 */
[----:B------:R-:W1:Y:S01]  /*01d0*/  S2UR UR5, SR_CgaCtaId ;  /* 0x00000000000579c3 */ /* 0x000e620000008800 */
[----:B------:R-:W-:Y:S01]  /*01e0*/  ISETP.NE.U32.AND P1, PT, R18, RZ, PT ;  /* 0x000000ff1200720c */ /* 0x000fe20003f25070 */
[----:B------:R-:W-:-:S05]  /*01f0*/  UMOV UR4, 0x400 ;  /* 0x0000040000047882 */ /* 0x000fca0000000000 */
[----:B0-----:R-:W0:Y:S01]  /*0200*/  MUFU.RCP R0, R0 ;  /* 0x0000000000007308 */ /* 0x001e220000001000 */
[----:B-1----:R-:W-:-:S06]  /*0210*/  ULEA UR4, UR5, UR4, 0x18 ;  /* 0x0000000405047291 */ /* 0x002fcc000f8ec0ff */
[----:B------:R-:W-:Y:S01]  /*0220*/  LEA R19, R2, UR4, 0x2 ;  /* 0x0000000402137c11 */ /* 0x000fe2000f8e10ff */
[----:B------:R-:W-:Y:S05]  /*0230*/  WARPSYNC.ALL ;  /* 0x0000000000007948 */ /* 0x000fea0003800000 */
[----:B0-----:R-:W-:-:S04]  /*0240*/  IADD3 R6, PT, PT, R0, 0xffffffe, RZ ;  /* 0x0ffffffe00067810 */ /* 0x001fc80007ffe0ff */
[----:B------:R0:W1:Y:S02]  /*0250*/  F2I.FTZ.U32.TRUNC.NTZ R7, R6 ;  /* 0x0000000600077305 */ /* 0x000064000021f000 */
[----:B0-----:R-:W-:Y:S02]  /*0260*/  HFMA2 R6, -RZ, RZ, 0, 0 ;  /* 0x00000000ff067431 */ /* 0x001fe400000001ff */
[----:B-1----:R-:W-:-:S04]  /*0270*/  IMAD.MOV R3, RZ, RZ, -R7 ;  /* 0x000000ffff037224 */ /* 0x002fc800078e0a07 */
[----:B------:R-:W-:-:S04]  /*0280*/  IMAD R3, R3, R18, RZ ;  /* 0x0000001203037224 */ /* 0x000fc800078e02ff */
[----:B------:R-:W-:-:S06]  /*0290*/  IMAD.HI.U32 R8, R7, R3, R6 ;  /* 0x0000000307087227 */ /* 0x000fcc00078e0006 */
[----:B------:R-:W-:-:S04]  /*02a0*/  IMAD.HI.U32 R8, R8, R17, RZ ;  /* 0x0000001108087227 */ /* 0x000fc800078e00ff */
[----:B------:R-:W-:-:S04]  /*02b0*/  IMAD.MOV R8, RZ, RZ, -R8 ;  /* 0x000000ffff087224 */ /* 0x000fc800078e0a08 */
[----:B------:R-:W-:-:S05]  /*02c0*/  IMAD R3, R18, R8, R17 ;  /* 0x0000000812037224 */ /* 0x000fca00078e0211 */
[----:B------:R-:W-:-:S13]  /*02d0*/  ISETP.GE.U32.AND P0, PT, R3, R18, PT ;  /* 0x000000120300720c */ /* 0x000fda0003f06070 */
[----:B------:R-:W-:-:S04]  /*02e0*/  @P0 IADD3 R3, PT, PT, R3, -R18, RZ ;  /* 0x8000001203030210 */ /* 0x000fc80007ffe0ff */
[----:B------:R-:W-:-:S13]  /*02f0*/  ISETP.GE.U32.AND P0, PT, R3, R18, PT ;  /* 0x000000120300720c */ /* 0x000fda0003f06070 */
[----:B------:R-:W-:Y:S01]  /*0300*/  @P0 IMAD.IADD R3, R3, 0x1, -R18 ;  /* 0x0000000103030824 */ /* 0x000fe200078e0a12 */
[----:B------:R-:W-:Y:S02]  /*0310*/  @!P1 LOP3.LUT R3, RZ, R18, RZ, 0x33, !PT ;  /* 0x00000012ff039212 */ /* 0x000fe400078e33ff */
[----:B------:R-:W-:Y:S02]  /*0320*/  ISETP.GE.U32.AND P1, PT, R18, 0x2, PT ;  /* 0x000000021200780c */ /* 0x000fe40003f26070 */
[----:B------:R-:W-:Y:S01]  /*0330*/  ISETP.NE.AND P0, PT, R3, RZ, PT ;  /* 0x000000ff0300720c */ /* 0x000fe20003f05270 */
[----:B--2---:R0:W-:Y:S01]  /*0340*/  STS [R19], R4 ;  /* 0x0000000413007388 */ /* 0x0041e20000000800 */
[----:B------:R-:W-:Y:S09]  /*0350*/  BAR.SYNC.DEFER_BLOCKING 0x0 ;  /* 0x0000000000007b1d */ /* 0x000ff20000010000 */
[----:B------:R-:W-:Y:S05]  /*0360*/  @!P1 BRA `(.L_x_1) ;  /* 0x0000000000309947 */ /* 0x000fea0003800000 */
[----:B------:R-:W-:-:S07]  /*0370*/  MOV R0, 0x1 ;  /* 0x0000000100007802 */ /* 0x000fce0000000f00 */
.L_x_2:
[----:B------:R-:W-:-:S05]  /*0380*/  VIADD R3, R0, 0xffffffff ;  /* 0xffffffff00037836 */ /* 0x000fca0000000000 */
[----:B------:R-:W-:-:S13]  /*0390*/  LOP3.LUT P1, RZ, R3, R2, RZ, 0xc0, !PT ;  /* 0x0000000203ff7212 */ /* 0x000fda000782c0ff */
[C---:B0-----:R-:W-:Y:S01]  /*03a0*/  @!P1 LEA R4, R0.reuse, R19, 0x2 ;  /* 0x0000001300049211 */ /* 0x041fe200078e10ff */
[----:B------:R-:W-:Y:S01]  /*03b0*/  @!P1 LDS R3, [R19] ;  /* 0x0000000013039984 */ /* 0x000fe20000000800 */
[----:B------:R-:W-:-:S04]  /*03c0*/  IMAD.SHL.U32 R0, R0, 0x2, RZ ;  /* 0x0000000200007824 */ /* 0x000fc800078e00ff */
[----:B------:R-:W0:Y:S02]  /*03d0*/  @!P1 LDS R4, [R4] ;  /* 0x0000000004049984 */ /* 0x000e240000000800 */
[----:B0-----:R-:W-:-:S05]  /*03e0*/  @!P1 FADD R6, R3, R4 ;  /* 0x0000000403069221 */ /* 0x001fca0000000000 */
[----:B------:R1:W-:Y:S01]  /*03f0*/  @!P1 STS [R19], R6 ;  /* 0x0000000613009388 */ /* 0x0003e20000000800 */
[----:B------:R-:W-:Y:S01]  /*0400*/  BAR.SYNC.DEFER_BLOCKING 0x0 ;  /* 0x0000000000007b1d */ /* 0x000fe20000010000 */
[----:B------:R-:W-:-:S13]  /*0410*/  ISETP.GE.U32.AND P1, PT, R0, R18, PT ;  /* 0x000000120000720c */ /* 0x000fda0003f26070 */
[----:B-1----:R-:W-:Y:S05]  /*0420*/  @!P1 BRA `(.L_x_2) ;  /* 0xfffffffc00d49947 */ /* 0x002fea000383ffff */
.L_x_1:
[----:B------:R-:W-:Y:S05]  /*0430*/  @P0 EXIT ;  /* 0x000000000000094d */ /* 0x000fea0003800000 */
[----:B------:R-:W-:Y:S01]  /*0440*/  MOV R16, R2 ;  /* 0x0000000200107202 */ /* 0x000fe20000000f00 */
[----:B------:R-:W0:Y:S01]  /*0450*/  LDCU.64 UR4, c[0x4][0x10] ;  /* 0x01000200ff0477ac */ /* 0x000e220008000a00 */
[----:B------:R-:W-:Y:S01]  /*0460*/  MOV R0, 0x0 ;  /* 0x0000000000007802 */ /* 0x000fe20000000f00 */
[----:B------:R-:W-:Y:S01]  /*0470*/  IMAD.MOV.U32 R6, RZ, RZ, R22 ;  /* 0x000000ffff067224 */ /* 0x000fe200078e0016 */
[----:B------:R-:W-:Y:S01]  /*0480*/  MOV R7, R23 ;  /* 0x0000001700077202 */ /* 0x000fe20000000f00 */
[----:B------:R1:W-:Y:S01]  /*0490*/  STL.64 [R1], R16 ;  /* 0x0000001001007387 */ /* 0x0003e20000100a00 */
[----:B------:R1:W2:Y:S01]  /*04a0*/  LDC.64 R8, c[0x4][R0] ;  /* 0x0100000000087b82 */ /* 0x0002a20000000a00 */
[----:B0-----:R-:W-:Y:S01]  /*04b0*/  IMAD.U32 R4, RZ, RZ, UR4 ;  /* 0x00000004ff047e24 */ /* 0x001fe2000f8e00ff */
[----:B-1----:R-:W-:-:S07]  /*04c0*/  MOV R5, UR5 ;  /* 0x0000000500057c02 */ /* 0x002fce0008000f00 */
[----:B------:R-:W-:-:S07]  /*04d0*/  LEPC R20, `(.L_x_3) ;  /* 0x000000001014794e */ /* 0x000fce0000000000 */
[----:B--2---:R-:W-:Y:S05]  /*04e0*/  CALL.ABS.NOINC R8 ;  /* 0x0000000008007343 */ /* 0x004fea0003c00000 */
.L_x_3:
[----:B------:R-:W0:Y:S01]  /*04f0*/  LDS R19, [R19] ;  /* 0x0000000013137984 */ /* 0x000e220000000800 */
[----:B------:R-:W1:Y:S02]  /*0500*/  LDC.64 R4, c[0x0][0x388] ;  /* 0x0000e200ff047b82 */ /* 0x000e640000000a00 */
[----:B-1----:R-:W-:-:S05]  /*0510*/  IMAD.WIDE.U32 R2, R2, 0x4, R4 ;  /* 0x0000000402027825 */ /* 0x002fca00078e0004 */
[----:B0-----:R-:W-:Y:S01]  /*0520*/  STG.E desc[UR36][R2.64], R19 ;  /* 0x0000001302007986 */ /* 0x001fe2000c101924 */
[----:B------:R-:W-:Y:S05]  /*0530*/  EXIT ;  /* 0x000000000000794d */ /* 0x000fea0003800000 */
.L_x_4:
[----:B------:R-:W-:-:S00]  /*0540*/  BRA `(.L_x_4) ;  /* 0xfffffffc00fc7947 */ /* 0x000fc0000383ffff */
[----:B------:R-:W-:-:S00]  /*0550*/  NOP ;  /* 0x0000000000007918 */ /* 0x000fc00000000000 */
        /* <DEDUP_REMOVED lines=10> */
.L_x_5:


//--------------------- .nv.global.init           --------------------------
	.section	.nv.global.init,"aw",@progbits
.nv.global.init:
	.type		$str$1,@object
	.size		$str$1,($str - $str$1)
$str$1:
        /*0000*/ 	.byte	0x5b, 0x6c, 0x61, 0x73, 0x74, 0x5d, 0x20, 0x69, 0x64, 0x3a, 0x25, 0x64, 0x20, 0x3b, 0x20, 0x74
        /*0010*/ 	.byte	0x69, 0x64, 0x3a, 0x25, 0x64, 0x0a, 0x00
	.type		$str,@object
	.size		$str,(.L_0 - $str)
$str:
        /*0017*/ 	.byte	0x74, 0x68, 0x72, 0x65, 0x61, 0x64, 0x49, 0x64, 0x78, 0x2e, 0x78, 0x3a, 0x25, 0x64, 0x20, 0x3d
        /*0027*/ 	.byte	0x20, 0x69, 0x64, 0x3a, 0x25, 0x64, 0x20, 0x3b, 0x20, 0x62, 0x6c, 0x6f, 0x63, 0x6b, 0x44, 0x69
        /*0037*/ 	.byte	0x6d, 0x2e, 0x78, 0x3a, 0x25, 0x64, 0x20, 0x2a, 0x20, 0x62, 0x6c, 0x6f, 0x63, 0x6b, 0x49, 0x64
        /*0047*/ 	.byte	0x78, 0x2e, 0x78, 0x3a, 0x25, 0x64, 0x20, 0x2b, 0x20, 0x74, 0x68, 0x72, 0x65, 0x61, 0x64, 0x49
        /*0057*/ 	.byte	0x64, 0x78, 0x2e, 0x78, 0x3a, 0x25, 0x64, 0x20, 0x3d, 0x20, 0x74, 0x69, 0x64, 0x3a, 0x25, 0x64
        /*0067*/ 	.byte	0x0a, 0x00
.L_0:


//--------------------- .nv.shared._Z7reduce0PfS_ --------------------------
	.section	.nv.shared._Z7reduce0PfS_,"aw",@nobits
	.sectionflags	@""
	.align	4
.nv.shared._Z7reduce0PfS_:
	.zero		2048


//--------------------- .nv.shared.reserved.0     --------------------------
	.section	.nv.shared.reserved.0,"aw",@nobits
	.weak		__nv_reservedSMEM_offset_0_alias
	.size		__nv_reservedSMEM_offset_0_alias, 0, 64
	.other		__nv_reservedSMEM_offset_0_alias,@"STO_CUDA_RESERVED_SHARED STV_DEFAULT"
__nv_reservedSMEM_offset_0_alias:
	.zero		0
	.zero		64


//--------------------- .nv.constant0._Z7reduce0PfS_ --------------------------
	.section	.nv.constant0._Z7reduce0PfS_,"a",@progbits
	.sectionflags	@""
	.align	4
.nv.constant0._Z7reduce0PfS_:
	.zero		912


//--------------------- SYMBOLS --------------------------

	.type		.nv.reservedSmem.offset0,@object
	.size		.nv.reservedSmem.offset0,0x4
	.type		.nv.reservedSmem.cap,@object
	.size		.nv.reservedSmem.cap,0x4
	.type		vprintf,@function
